//
// Generated by NVIDIA NVVM Compiler
//
// Compiler Build ID: CL-36424714
// Cuda compilation tools, release 13.0, V13.0.88
// Based on NVVM 20.0.0
//

.version 9.0
.target sm_100
.address_size 64

	// .globl	_Z15matrixMulKernelPfS_S_i
// _ZZ15matrixMulKernelPfS_S_iE4Asub has been demoted
// _ZZ15matrixMulKernelPfS_S_iE4Bsub has been demoted

.visible .entry _Z15matrixMulKernelPfS_S_i(
	.param .u64 .ptr .align 1 _Z15matrixMulKernelPfS_S_i_param_0,
	.param .u64 .ptr .align 1 _Z15matrixMulKernelPfS_S_i_param_1,
	.param .u64 .ptr .align 1 _Z15matrixMulKernelPfS_S_i_param_2,
	.param .u32 _Z15matrixMulKernelPfS_S_i_param_3
)
{
	.reg .pred 	%p<3>;
	.reg .b32 	%r<36>;
	.reg .b32 	%f<105>;
	.reg .b64 	%rd<13>;
	// demoted variable
	.shared .align 4 .b8 _ZZ15matrixMulKernelPfS_S_iE4Asub[4096];
	// demoted variable
	.shared .align 4 .b8 _ZZ15matrixMulKernelPfS_S_iE4Bsub[4096];
	ld.param.u64 	%rd3, [_Z15matrixMulKernelPfS_S_i_param_0];
	ld.param.u64 	%rd4, [_Z15matrixMulKernelPfS_S_i_param_1];
	ld.param.u64 	%rd5, [_Z15matrixMulKernelPfS_S_i_param_2];
	ld.param.u32 	%r19, [_Z15matrixMulKernelPfS_S_i_param_3];
	mov.u32 	%r20, %ctaid.y;
	mov.u32 	%r21, %ntid.y;
	mov.u32 	%r1, %tid.y;
	mad.lo.s32 	%r2, %r20, %r21, %r1;
	mov.u32 	%r22, %ctaid.x;
	mov.u32 	%r23, %ntid.x;
	mov.u32 	%r3, %tid.x;
	mad.lo.s32 	%r4, %r22, %r23, %r3;
	setp.lt.s32 	%p1, %r19, 32;
	mov.f32 	%f104, 0f00000000;
	@%p1 bra 	$L__BB0_3;
	shl.b32 	%r24, %r1, 7;
	mov.u32 	%r25, _ZZ15matrixMulKernelPfS_S_iE4Asub;
	add.s32 	%r5, %r25, %r24;
	shl.b32 	%r26, %r3, 2;
	add.s32 	%r6, %r5, %r26;
	mov.u32 	%r27, _ZZ15matrixMulKernelPfS_S_iE4Bsub;
	add.s32 	%r8, %r27, %r26;
	add.s32 	%r7, %r8, %r24;
	shr.s32 	%r28, %r19, 31;
	shr.u32 	%r29, %r28, 27;
	add.s32 	%r30, %r19, %r29;
	shr.s32 	%r31, %r30, 5;
	neg.s32 	%r35, %r31;
	mad.lo.s32 	%r34, %r19, %r2, %r3;
	mad.lo.s32 	%r33, %r1, %r19, %r4;
	shl.b32 	%r12, %r19, 5;
	cvta.to.global.u64 	%rd1, %rd3;
	cvta.to.global.u64 	%rd2, %rd4;
	mov.f32 	%f104, 0f00000000;
$L__BB0_2:
	mul.wide.u32 	%rd6, %r34, 4;
	add.s64 	%rd7, %rd1, %rd6;
	ld.global.f32 	%f6, [%rd7];
	st.shared.f32 	[%r6], %f6;
	mul.wide.u32 	%rd8, %r33, 4;
	add.s64 	%rd9, %rd2, %rd8;
	ld.global.f32 	%f7, [%rd9];
	st.shared.f32 	[%r7], %f7;
	bar.sync 	0;
	ld.shared.f32 	%f8, [%r5];
	ld.shared.f32 	%f9, [%r8];
	fma.rn.f32 	%f10, %f8, %f9, %f104;
	ld.shared.f32 	%f11, [%r5+4];
	ld.shared.f32 	%f12, [%r8+128];
	fma.rn.f32 	%f13, %f11, %f12, %f10;
	ld.shared.f32 	%f14, [%r5+8];
	ld.shared.f32 	%f15, [%r8+256];
	fma.rn.f32 	%f16, %f14, %f15, %f13;
	ld.shared.f32 	%f17, [%r5+12];
	ld.shared.f32 	%f18, [%r8+384];
	fma.rn.f32 	%f19, %f17, %f18, %f16;
	ld.shared.f32 	%f20, [%r5+16];
	ld.shared.f32 	%f21, [%r8+512];
	fma.rn.f32 	%f22, %f20, %f21, %f19;
	ld.shared.f32 	%f23, [%r5+20];
	ld.shared.f32 	%f24, [%r8+640];
	fma.rn.f32 	%f25, %f23, %f24, %f22;
	ld.shared.f32 	%f26, [%r5+24];
	ld.shared.f32 	%f27, [%r8+768];
	fma.rn.f32 	%f28, %f26, %f27, %f25;
	ld.shared.f32 	%f29, [%r5+28];
	ld.shared.f32 	%f30, [%r8+896];
	fma.rn.f32 	%f31, %f29, %f30, %f28;
	ld.shared.f32 	%f32, [%r5+32];
	ld.shared.f32 	%f33, [%r8+1024];
	fma.rn.f32 	%f34, %f32, %f33, %f31;
	ld.shared.f32 	%f35, [%r5+36];
	ld.shared.f32 	%f36, [%r8+1152];
	fma.rn.f32 	%f37, %f35, %f36, %f34;
	ld.shared.f32 	%f38, [%r5+40];
	ld.shared.f32 	%f39, [%r8+1280];
	fma.rn.f32 	%f40, %f38, %f39, %f37;
	ld.shared.f32 	%f41, [%r5+44];
	ld.shared.f32 	%f42, [%r8+1408];
	fma.rn.f32 	%f43, %f41, %f42, %f40;
	ld.shared.f32 	%f44, [%r5+48];
	ld.shared.f32 	%f45, [%r8+1536];
	fma.rn.f32 	%f46, %f44, %f45, %f43;
	ld.shared.f32 	%f47, [%r5+52];
	ld.shared.f32 	%f48, [%r8+1664];
	fma.rn.f32 	%f49, %f47, %f48, %f46;
	ld.shared.f32 	%f50, [%r5+56];
	ld.shared.f32 	%f51, [%r8+1792];
	fma.rn.f32 	%f52, %f50, %f51, %f49;
	ld.shared.f32 	%f53, [%r5+60];
	ld.shared.f32 	%f54, [%r8+1920];
	fma.rn.f32 	%f55, %f53, %f54, %f52;
	ld.shared.f32 	%f56, [%r5+64];
	ld.shared.f32 	%f57, [%r8+2048];
	fma.rn.f32 	%f58, %f56, %f57, %f55;
	ld.shared.f32 	%f59, [%r5+68];
	ld.shared.f32 	%f60, [%r8+2176];
	fma.rn.f32 	%f61, %f59, %f60, %f58;
	ld.shared.f32 	%f62, [%r5+72];
	ld.shared.f32 	%f63, [%r8+2304];
	fma.rn.f32 	%f64, %f62, %f63, %f61;
	ld.shared.f32 	%f65, [%r5+76];
	ld.shared.f32 	%f66, [%r8+2432];
	fma.rn.f32 	%f67, %f65, %f66, %f64;
	ld.shared.f32 	%f68, [%r5+80];
	ld.shared.f32 	%f69, [%r8+2560];
	fma.rn.f32 	%f70, %f68, %f69, %f67;
	ld.shared.f32 	%f71, [%r5+84];
	ld.shared.f32 	%f72, [%r8+2688];
	fma.rn.f32 	%f73, %f71, %f72, %f70;
	ld.shared.f32 	%f74, [%r5+88];
	ld.shared.f32 	%f75, [%r8+2816];
	fma.rn.f32 	%f76, %f74, %f75, %f73;
	ld.shared.f32 	%f77, [%r5+92];
	ld.shared.f32 	%f78, [%r8+2944];
	fma.rn.f32 	%f79, %f77, %f78, %f76;
	ld.shared.f32 	%f80, [%r5+96];
	ld.shared.f32 	%f81, [%r8+3072];
	fma.rn.f32 	%f82, %f80, %f81, %f79;
	ld.shared.f32 	%f83, [%r5+100];
	ld.shared.f32 	%f84, [%r8+3200];
	fma.rn.f32 	%f85, %f83, %f84, %f82;
	ld.shared.f32 	%f86, [%r5+104];
	ld.shared.f32 	%f87, [%r8+3328];
	fma.rn.f32 	%f88, %f86, %f87, %f85;
	ld.shared.f32 	%f89, [%r5+108];
	ld.shared.f32 	%f90, [%r8+3456];
	fma.rn.f32 	%f91, %f89, %f90, %f88;
	ld.shared.f32 	%f92, [%r5+112];
	ld.shared.f32 	%f93, [%r8+3584];
	fma.rn.f32 	%f94, %f92, %f93, %f91;
	ld.shared.f32 	%f95, [%r5+116];
	ld.shared.f32 	%f96, [%r8+3712];
	fma.rn.f32 	%f97, %f95, %f96, %f94;
	ld.shared.f32 	%f98, [%r5+120];
	ld.shared.f32 	%f99, [%r8+3840];
	fma.rn.f32 	%f100, %f98, %f99, %f97;
	ld.shared.f32 	%f101, [%r5+124];
	ld.shared.f32 	%f102, [%r8+3968];
	fma.rn.f32 	%f104, %f101, %f102, %f100;
	bar.sync 	0;
	add.s32 	%r35, %r35, 1;
	setp.ne.s32 	%p2, %r35, 0;
	add.s32 	%r34, %r34, 32;
	add.s32 	%r33, %r33, %r12;
	@%p2 bra 	$L__BB0_2;
$L__BB0_3:
	cvta.to.global.u64 	%rd10, %rd5;
	mad.lo.s32 	%r32, %r19, %r2, %r4;
	mul.wide.s32 	%rd11, %r32, 4;
	add.s64 	%rd12, %rd10, %rd11;
	st.global.f32 	[%rd12], %f104;
	ret;

}
	// .globl	_Z16matrixMulKernel2PKfS0_Pfi
.visible .entry _Z16matrixMulKernel2PKfS0_Pfi(
	.param .u64 .ptr .align 1 _Z16matrixMulKernel2PKfS0_Pfi_param_0,
	.param .u64 .ptr .align 1 _Z16matrixMulKernel2PKfS0_Pfi_param_1,
	.param .u64 .ptr .align 1 _Z16matrixMulKernel2PKfS0_Pfi_param_2,
	.param .u32 _Z16matrixMulKernel2PKfS0_Pfi_param_3
)
{
	.reg .pred 	%p<10>;
	.reg .b32 	%r<40>;
	.reg .b32 	%f<67>;
	.reg .b64 	%rd<67>;

	ld.param.u64 	%rd14, [_Z16matrixMulKernel2PKfS0_Pfi_param_0];
	ld.param.u64 	%rd15, [_Z16matrixMulKernel2PKfS0_Pfi_param_1];
	ld.param.u32 	%r18, [_Z16matrixMulKernel2PKfS0_Pfi_param_3];
	cvta.to.global.u64 	%rd1, %rd15;
	cvta.to.global.u64 	%rd2, %rd14;
	mov.u32 	%r19, %ctaid.y;
	mov.u32 	%r20, %ntid.y;
	mov.u32 	%r21, %tid.y;
	mad.lo.s32 	%r1, %r19, %r20, %r21;
	mov.u32 	%r22, %ctaid.x;
	mov.u32 	%r23, %ntid.x;
	mov.u32 	%r24, %tid.x;
	mad.lo.s32 	%r2, %r22, %r23, %r24;
	max.s32 	%r25, %r1, %r2;
	setp.ge.s32 	%p1, %r25, %r18;
	@%p1 bra 	$L__BB1_13;
	mul.lo.s32 	%r3, %r18, %r1;
	and.b32  	%r4, %r18, 7;
	setp.lt.u32 	%p2, %r18, 8;
	mov.f32 	%f66, 0f00000000;
	mov.b32 	%r38, 0;
	@%p2 bra 	$L__BB1_4;
	and.b32  	%r38, %r18, 2147483640;
	neg.s32 	%r36, %r38;
	mul.wide.s32 	%rd16, %r18, 4;
	add.s64 	%rd3, %rd1, %rd16;
	shl.b32 	%r7, %r18, 3;
	mul.wide.s32 	%rd17, %r18, 8;
	add.s64 	%rd4, %rd1, %rd17;
	mul.wide.s32 	%rd18, %r18, 12;
	add.s64 	%rd5, %rd1, %rd18;
	mul.wide.s32 	%rd19, %r18, 16;
	add.s64 	%rd6, %rd1, %rd19;
	mul.wide.s32 	%rd20, %r18, 20;
	add.s64 	%rd7, %rd1, %rd20;
	mul.wide.s32 	%rd21, %r18, 24;
	add.s64 	%rd8, %rd1, %rd21;
	mul.wide.s32 	%rd22, %r18, 28;
	add.s64 	%rd9, %rd1, %rd22;
	mul.wide.u32 	%rd23, %r3, 4;
	add.s64 	%rd24, %rd23, %rd2;
	add.s64 	%rd66, %rd24, 16;
	mov.f32 	%f66, 0f00000000;
	mov.u32 	%r35, %r2;
$L__BB1_3:
	.pragma "nounroll";
	mul.wide.s32 	%rd25, %r35, 4;
	add.s64 	%rd26, %rd3, %rd25;
	add.s64 	%rd27, %rd4, %rd25;
	add.s64 	%rd28, %rd5, %rd25;
	add.s64 	%rd29, %rd6, %rd25;
	add.s64 	%rd30, %rd7, %rd25;
	add.s64 	%rd31, %rd8, %rd25;
	add.s64 	%rd32, %rd9, %rd25;
	add.s64 	%rd33, %rd1, %rd25;
	ld.global.f32 	%f16, [%rd66+-16];
	ld.global.f32 	%f17, [%rd33];
	fma.rn.f32 	%f18, %f16, %f17, %f66;
	ld.global.f32 	%f19, [%rd66+-12];
	ld.global.f32 	%f20, [%rd26];
	fma.rn.f32 	%f21, %f19, %f20, %f18;
	ld.global.f32 	%f22, [%rd66+-8];
	ld.global.f32 	%f23, [%rd27];
	fma.rn.f32 	%f24, %f22, %f23, %f21;
	ld.global.f32 	%f25, [%rd66+-4];
	ld.global.f32 	%f26, [%rd28];
	fma.rn.f32 	%f27, %f25, %f26, %f24;
	ld.global.f32 	%f28, [%rd66];
	ld.global.f32 	%f29, [%rd29];
	fma.rn.f32 	%f30, %f28, %f29, %f27;
	ld.global.f32 	%f31, [%rd66+4];
	ld.global.f32 	%f32, [%rd30];
	fma.rn.f32 	%f33, %f31, %f32, %f30;
	ld.global.f32 	%f34, [%rd66+8];
	ld.global.f32 	%f35, [%rd31];
	fma.rn.f32 	%f36, %f34, %f35, %f33;
	ld.global.f32 	%f37, [%rd66+12];
	ld.global.f32 	%f38, [%rd32];
	fma.rn.f32 	%f66, %f37, %f38, %f36;
	add.s32 	%r36, %r36, 8;
	add.s32 	%r35, %r35, %r7;
	add.s64 	%rd66, %rd66, 32;
	setp.ne.s32 	%p3, %r36, 0;
	@%p3 bra 	$L__BB1_3;
$L__BB1_4:
	setp.eq.s32 	%p4, %r4, 0;
	@%p4 bra 	$L__BB1_12;
	and.b32  	%r13, %r18, 3;
	setp.lt.u32 	%p5, %r4, 4;
	@%p5 bra 	$L__BB1_7;
	add.s32 	%r27, %r38, %r3;
	mul.wide.u32 	%rd34, %r27, 4;
	add.s64 	%rd35, %rd2, %rd34;
	ld.global.f32 	%f40, [%rd35];
	mad.lo.s32 	%r28, %r38, %r18, %r2;
	mul.wide.s32 	%rd36, %r28, 4;
	add.s64 	%rd37, %rd1, %rd36;
	ld.global.f32 	%f41, [%rd37];
	fma.rn.f32 	%f42, %f40, %f41, %f66;
	cvt.u64.u32 	%rd38, %r3;
	cvt.u64.u32 	%rd39, %r38;
	add.s64 	%rd40, %rd39, %rd38;
	shl.b64 	%rd41, %rd40, 2;
	add.s64 	%rd42, %rd2, %rd41;
	ld.global.f32 	%f43, [%rd42+4];
	mul.wide.s32 	%rd43, %r18, 4;
	add.s64 	%rd44, %rd37, %rd43;
	ld.global.f32 	%f44, [%rd44];
	fma.rn.f32 	%f45, %f43, %f44, %f42;
	ld.global.f32 	%f46, [%rd42+8];
	add.s64 	%rd45, %rd44, %rd43;
	ld.global.f32 	%f47, [%rd45];
	fma.rn.f32 	%f48, %f46, %f47, %f45;
	ld.global.f32 	%f49, [%rd42+12];
	add.s64 	%rd46, %rd45, %rd43;
	ld.global.f32 	%f50, [%rd46];
	fma.rn.f32 	%f66, %f49, %f50, %f48;
	add.s32 	%r38, %r38, 4;
$L__BB1_7:
	setp.eq.s32 	%p6, %r13, 0;
	@%p6 bra 	$L__BB1_12;
	setp.eq.s32 	%p7, %r13, 1;
	@%p7 bra 	$L__BB1_10;
	add.s32 	%r29, %r38, %r3;
	mul.wide.u32 	%rd47, %r29, 4;
	add.s64 	%rd48, %rd2, %rd47;
	ld.global.f32 	%f52, [%rd48];
	mad.lo.s32 	%r30, %r38, %r18, %r2;
	mul.wide.s32 	%rd49, %r30, 4;
	add.s64 	%rd50, %rd1, %rd49;
	ld.global.f32 	%f53, [%rd50];
	fma.rn.f32 	%f54, %f52, %f53, %f66;
	cvt.u64.u32 	%rd51, %r3;
	cvt.u64.u32 	%rd52, %r38;
	add.s64 	%rd53, %rd52, %rd51;
	shl.b64 	%rd54, %rd53, 2;
	add.s64 	%rd55, %rd2, %rd54;
	ld.global.f32 	%f55, [%rd55+4];
	mul.wide.s32 	%rd56, %r18, 4;
	add.s64 	%rd57, %rd50, %rd56;
	ld.global.f32 	%f56, [%rd57];
	fma.rn.f32 	%f66, %f55, %f56, %f54;
	add.s32 	%r38, %r38, 2;
$L__BB1_10:
	and.b32  	%r31, %r18, 1;
	setp.eq.b32 	%p8, %r31, 1;
	not.pred 	%p9, %p8;
	@%p9 bra 	$L__BB1_12;
	add.s32 	%r32, %r38, %r3;
	mul.wide.u32 	%rd58, %r32, 4;
	add.s64 	%rd59, %rd2, %rd58;
	ld.global.f32 	%f57, [%rd59];
	mad.lo.s32 	%r33, %r38, %r18, %r2;
	mul.wide.s32 	%rd60, %r33, 4;
	add.s64 	%rd61, %rd1, %rd60;
	ld.global.f32 	%f58, [%rd61];
	fma.rn.f32 	%f66, %f57, %f58, %f66;
$L__BB1_12:
	ld.param.u64 	%rd65, [_Z16matrixMulKernel2PKfS0_Pfi_param_2];
	add.s32 	%r34, %r3, %r2;
	cvta.to.global.u64 	%rd62, %rd65;
	mul.wide.s32 	%rd63, %r34, 4;
	add.s64 	%rd64, %rd62, %rd63;
	st.global.f32 	[%rd64], %f66;
$L__BB1_13:
	ret;

}


// ===== COMPILED SASS (sm_100) =====

	.target	sm_100

	.elftype	@"ET_EXEC"


//--------------------- .note.nv.tkinfo           --------------------------
	.section	.note.nv.tkinfo,"",@"SHT_NOTE"
	.sectionflags	@"SHF_NOTE_NV_TKINFO"
	.tkinfo
        /*0018*/ 	.word	0x00000002
        /*0030*/ 	.string	""
        /*0030*/ 	.string	"ptxas"
        /*0030*/ 	.string	"Cuda compilation tools, release 13.0, V13.0.88"
        /*0030*/ 	.string	"Build cuda_13.0.r13.0/compiler.36424714_0"
        /*0030*/ 	.string	"-arch sm_100 -m 64 "



//--------------------- .note.nv.cuinfo           --------------------------
	.section	.note.nv.cuinfo,"",@"SHT_NOTE"
	.sectionflags	@"SHF_NOTE_NV_CUINFO"
        /*0018*/ 	.short	0x0002
        /*001a*/ 	.short	0x0064
        /*001c*/ 	.short	0x0082
	.zero		2


//--------------------- .nv.info                  --------------------------
	.section	.nv.info,"",@"SHT_CUDA_INFO"
	.align	4


	//----- nvinfo : EIATTR_REGCOUNT
	.align		4
        /*0000*/ 	.byte	0x04, 0x2f
        /*0002*/ 	.short	(.L_1 - .L_0)
	.align		4
.L_0:
        /*0004*/ 	.word	index@(_Z15matrixMulKernelPfS_S_i)
        /*0008*/ 	.word	0x00000020


	//----- nvinfo : EIATTR_FRAME_SIZE
	.align		4
.L_1:
        /*000c*/ 	.byte	0x04, 0x11
        /*000e*/ 	.short	(.L_3 - .L_2)
	.align		4
.L_2:
        /*0010*/ 	.word	index@(_Z15matrixMulKernelPfS_S_i)
        /*0014*/ 	.word	0x00000000


	//----- nvinfo : EIATTR_REGCOUNT
	.align		4
.L_3:
        /*0018*/ 	.byte	0x04, 0x2f
        /*001a*/ 	.short	(.L_5 - .L_4)
	.align		4
.L_4:
        /*001c*/ 	.word	index@(_Z16matrixMulKernel2PKfS0_Pfi)
        /*0020*/ 	.word	0x0000001e


	//----- nvinfo : EIATTR_FRAME_SIZE
	.align		4
.L_5:
        /*0024*/ 	.byte	0x04, 0x11
        /*0026*/ 	.short	(.L_7 - .L_6)
	.align		4
.L_6:
        /*0028*/ 	.word	index@(_Z16matrixMulKernel2PKfS0_Pfi)
        /*002c*/ 	.word	0x00000000


	//----- nvinfo : EIATTR_MIN_STACK_SIZE
	.align		4
.L_7:
        /*0030*/ 	.byte	0x04, 0x12
        /*0032*/ 	.short	(.L_9 - .L_8)
	.align		4
.L_8:
        /*0034*/ 	.word	index@(_Z16matrixMulKernel2PKfS0_Pfi)
        /*0038*/ 	.word	0x00000000


	//----- nvinfo : EIATTR_MIN_STACK_SIZE
	.align		4
.L_9:
        /*003c*/ 	.byte	0x04, 0x12
        /*003e*/ 	.short	(.L_11 - .L_10)
	.align		4
.L_10:
        /*0040*/ 	.word	index@(_Z15matrixMulKernelPfS_S_i)
        /*0044*/ 	.word	0x00000000
.L_11:


//--------------------- .nv.compat                --------------------------
	.section	.nv.compat,"",@"SHT_CUDA_COMPAT_INFO"
	.align	4
        /*0000*/ 	.byte	0x02, 0x09, 0x00, 0x00, 0x02, 0x02, 0x01, 0x00, 0x02, 0x05, 0x05, 0x00, 0x03, 0x07, 0x01, 0x01
        /*0010*/ 	.byte	0x02, 0x03, 0x00, 0x00, 0x02, 0x06, 0x01, 0x00, 0x04, 0x0b, 0x08, 0x00, 0x09, 0x00, 0x00, 0x00
        /*0020*/ 	.byte	0x00, 0x00, 0x00, 0x00


//--------------------- .nv.info._Z16matrixMulKernel2PKfS0_Pfi --------------------------
	.section	.nv.info._Z16matrixMulKernel2PKfS0_Pfi,"",@"SHT_CUDA_INFO"
	.sectionflags	@""
	.align	4


	//----- nvinfo : EIATTR_CUDA_API_VERSION
	.align		4
        /*0000*/ 	.byte	0x04, 0x37
        /*0002*/ 	.short	(.L_13 - .L_12)
.L_12:
        /*0004*/ 	.word	0x00000082


	//----- nvinfo : EIATTR_KPARAM_INFO
	.align		4
.L_13:
        /*0008*/ 	.byte	0x04, 0x17
        /*000a*/ 	.short	(.L_15 - .L_14)
.L_14:
        /*000c*/ 	.word	0x00000000
        /*0010*/ 	.short	0x0003
        /*0012*/ 	.short	0x0018
        /*0014*/ 	.byte	0x00, 0xf0, 0x11, 0x00


	//----- nvinfo : EIATTR_KPARAM_INFO
	.align		4
.L_15:
        /*0018*/ 	.byte	0x04, 0x17
        /*001a*/ 	.short	(.L_17 - .L_16)
.L_16:
        /*001c*/ 	.word	0x00000000
        /*0020*/ 	.short	0x0002
        /*0022*/ 	.short	0x0010
        /*0024*/ 	.byte	0x00, 0xf5, 0x21, 0x00


	//----- nvinfo : EIATTR_KPARAM_INFO
	.align		4
.L_17:
        /*0028*/ 	.byte	0x04, 0x17
        /*002a*/ 	.short	(.L_19 - .L_18)
.L_18:
        /*002c*/ 	.word	0x00000000
        /*0030*/ 	.short	0x0001
        /*0032*/ 	.short	0x0008
        /*0034*/ 	.byte	0x00, 0xf5, 0x21, 0x00


	//----- nvinfo : EIATTR_KPARAM_INFO
	.align		4
.L_19:
        /*0038*/ 	.byte	0x04, 0x17
        /*003a*/ 	.short	(.L_21 - .L_20)
.L_20:
        /*003c*/ 	.word	0x00000000
        /*0040*/ 	.short	0x0000
        /*0042*/ 	.short	0x0000
        /*0044*/ 	.byte	0x00, 0xf5, 0x21, 0x00


	//----- nvinfo : EIATTR_SPARSE_MMA_MASK
	.align		4
.L_21:
        /*0048*/ 	.byte	0x03, 0x50
        /*004a*/ 	.short	0x0000


	//----- nvinfo : EIATTR_MAXREG_COUNT
	.align		4
        /*004c*/ 	.byte	0x03, 0x1b
        /*004e*/ 	.short	0x00ff


	//----- nvinfo : EIATTR_MERCURY_ISA_VERSION
	.align		4
        /*0050*/ 	.byte	0x03, 0x5f
        /*0052*/ 	.short	0x0101


	//----- nvinfo : EIATTR_VRC_CTA_INIT_COUNT
	.align		4
        /*0054*/ 	.byte	0x02, 0x4a
	.zero		1
	.zero		1


	//----- nvinfo : EIATTR_EXIT_INSTR_OFFSETS
	.align		4
        /*0058*/ 	.byte	0x04, 0x1c
        /*005a*/ 	.short	(.L_23 - .L_22)


	//   ....[0]....
.L_22:
        /*005c*/ 	.word	0x000000c0


	//   ....[1]....
        /*0060*/ 	.word	0x00000a90


	//----- nvinfo : EIATTR_CBANK_PARAM_SIZE
	.align		4
.L_23:
        /*0064*/ 	.byte	0x03, 0x19
        /*0066*/ 	.short	0x001c


	//----- nvinfo : EIATTR_PARAM_CBANK
	.align		4
        /*0068*/ 	.byte	0x04, 0x0a
        /*006a*/ 	.short	(.L_25 - .L_24)
	.align		4
.L_24:
        /*006c*/ 	.word	index@(.nv.constant0._Z16matrixMulKernel2PKfS0_Pfi)
        /*0070*/ 	.short	0x0380
        /*0072*/ 	.short	0x001c


	//----- nvinfo : EIATTR_SW_WAR
	.align		4
.L_25:
        /*0074*/ 	.byte	0x04, 0x36
        /*0076*/ 	.short	(.L_27 - .L_26)
.L_26:
        /*0078*/ 	.word	0x00000008
.L_27:


//--------------------- .nv.info._Z15matrixMulKernelPfS_S_i --------------------------
	.section	.nv.info._Z15matrixMulKernelPfS_S_i,"",@"SHT_CUDA_INFO"
	.sectionflags	@""
	.align	4


	//----- nvinfo : EIATTR_CUDA_API_VERSION
	.align		4
        /*0000*/ 	.byte	0x04, 0x37
        /*0002*/ 	.short	(.L_29 - .L_28)
.L_28:
        /*0004*/ 	.word	0x00000082


	//----- nvinfo : EIATTR_KPARAM_INFO
	.align		4
.L_29:
        /*0008*/ 	.byte	0x04, 0x17
        /*000a*/ 	.short	(.L_31 - .L_30)
.L_30:
        /*000c*/ 	.word	0x00000000
        /*0010*/ 	.short	0x0003
        /*0012*/ 	.short	0x0018
        /*0014*/ 	.byte	0x00, 0xf0, 0x11, 0x00


	//----- nvinfo : EIATTR_KPARAM_INFO
	.align		4
.L_31:
        /*0018*/ 	.byte	0x04, 0x17
        /*001a*/ 	.short	(.L_33 - .L_32)
.L_32:
        /*001c*/ 	.word	0x00000000
        /*0020*/ 	.short	0x0002
        /*0022*/ 	.short	0x0010
        /*0024*/ 	.byte	0x00, 0xf5, 0x21, 0x00


	//----- nvinfo : EIATTR_KPARAM_INFO
	.align		4
.L_33:
        /*0028*/ 	.byte	0x04, 0x17
        /*002a*/ 	.short	(.L_35 - .L_34)
.L_34:
        /*002c*/ 	.word	0x00000000
        /*0030*/ 	.short	0x0001
        /*0032*/ 	.short	0x0008
        /*0034*/ 	.byte	0x00, 0xf5, 0x21, 0x00


	//----- nvinfo : EIATTR_KPARAM_INFO
	.align		4
.L_35:
        /*0038*/ 	.byte	0x04, 0x17
        /*003a*/ 	.short	(.L_37 - .L_36)
.L_36:
        /*003c*/ 	.word	0x00000000
        /*0040*/ 	.short	0x0000
        /*0042*/ 	.short	0x0000
        /*0044*/ 	.byte	0x00, 0xf5, 0x21, 0x00


	//----- nvinfo : EIATTR_SPARSE_MMA_MASK
	.align		4
.L_37:
        /*0048*/ 	.byte	0x03, 0x50
        /*004a*/ 	.short	0x0000


	//----- nvinfo : EIATTR_MAXREG_COUNT
	.align		4
        /*004c*/ 	.byte	0x03, 0x1b
        /*004e*/ 	.short	0x00ff


	//----- nvinfo : EIATTR_NUM_BARRIERS
	.align		4
        /*0050*/ 	.byte	0x02, 0x4c
        /*0052*/ 	.byte	0x01
	.zero		1


	//----- nvinfo : EIATTR_MERCURY_ISA_VERSION
	.align		4
        /*0054*/ 	.byte	0x03, 0x5f
        /*0056*/ 	.short	0x0101


	//----- nvinfo : EIATTR_VRC_CTA_INIT_COUNT
	.align		4
        /*0058*/ 	.byte	0x02, 0x4a
	.zero		1
	.zero		1


	//----- nvinfo : EIATTR_EXIT_INSTR_OFFSETS
	.align		4
        /*005c*/ 	.byte	0x04, 0x1c
        /*005e*/ 	.short	(.L_39 - .L_38)


	//   ....[0]....
.L_38:
        /*0060*/ 	.word	0x00000790


	//----- nvinfo : EIATTR_CBANK_PARAM_SIZE
	.align		4
.L_39:
        /*0064*/ 	.byte	0x03, 0x19
        /*0066*/ 	.short	0x001c


	//----- nvinfo : EIATTR_PARAM_CBANK
	.align		4
        /*0068*/ 	.byte	0x04, 0x0a
        /*006a*/ 	.short	(.L_41 - .L_40)
	.align		4
.L_40:
        /*006c*/ 	.word	index@(.nv.constant0._Z15matrixMulKernelPfS_S_i)
        /*0070*/ 	.short	0x0380
        /*0072*/ 	.short	0x001c


	//----- nvinfo : EIATTR_SW_WAR
	.align		4
.L_41:
        /*0074*/ 	.byte	0x04, 0x36
        /*0076*/ 	.short	(.L_43 - .L_42)
.L_42:
        /*0078*/ 	.word	0x00000008
.L_43:


//--------------------- .nv.callgraph             --------------------------
	.section	.nv.callgraph,"",@"SHT_CUDA_CALLGRAPH"
	.align	4
	.sectionentsize	8
	.align		4
        /*0000*/ 	.word	0x00000000
	.align		4
        /*0004*/ 	.word	0xffffffff
	.align		4
        /*0008*/ 	.word	0x00000000
	.align		4
        /*000c*/ 	.word	0xfffffffe
	.align		4
        /*0010*/ 	.word	0x00000000
	.align		4
        /*0014*/ 	.word	0xfffffffd
	.align		4
        /*0018*/ 	.word	0x00000000
	.align		4
        /*001c*/ 	.word	0xfffffffc


//--------------------- .text._Z16matrixMulKernel2PKfS0_Pfi --------------------------
	.section	.text._Z16matrixMulKernel2PKfS0_Pfi,"ax",@progbits
	.align	128
        .global         _Z16matrixMulKernel2PKfS0_Pfi
        .type           _Z16matrixMulKernel2PKfS0_Pfi,@function
        .size           _Z16matrixMulKernel2PKfS0_Pfi,(.L_x_8 - _Z16matrixMulKernel2PKfS0_Pfi)
        .other          _Z16matrixMulKernel2PKfS0_Pfi,@"STO_CUDA_ENTRY STV_DEFAULT"
_Z16matrixMulKernel2PKfS0_Pfi:
.text._Z16matrixMulKernel2PKfS0_Pfi:
[----:B------:R-:W-:Y:S01]  /*0000*/  LDC R1, c[0x0][0x37c] ;  /* 0x0000df00ff017b82 */ /* 0x000fe20000000800 */
[----:B------:R-:W0:Y:S07]  /*0010*/  S2R R0, SR_TID.Y ;  /* 0x0000000000007919 */ /* 0x000e2e0000002200 */
[----:B------:R-:W0:Y:S01]  /*0020*/  S2UR UR4, SR_CTAID.Y ;  /* 0x00000000000479c3 */ /* 0x000e220000002600 */
[----:B------:R-:W1:Y:S01]  /*0030*/  LDCU UR20, c[0x0][0x398] ;  /* 0x00007300ff1477ac */ /* 0x000e620008000800 */
[----:B------:R-:W2:Y:S06]  /*0040*/  S2R R3, SR_TID.X ;  /* 0x0000000000037919 */ /* 0x000eac0000002100 */
[----:B------:R-:W0:Y:S08]  /*0050*/  LDC R13, c[0x0][0x364] ;  /* 0x0000d900ff0d7b82 */ /* 0x000e300000000800 */
[----:B------:R-:W2:Y:S08]  /*0060*/  S2UR UR5, SR_CTAID.X ;  /* 0x00000000000579c3 */ /* 0x000eb00000002500 */
[----:B------:R-:W2:Y:S01]  /*0070*/  LDC R2, c[0x0][0x360] ;  /* 0x0000d800ff027b82 */ /* 0x000ea20000000800 */
[----:B0-----:R-:W-:-:S02]  /*0080*/  IMAD R13, R13, UR4, R0 ;  /* 0x000000040d0d7c24 */ /* 0x001fc4000f8e0200 */
[----:B--2---:R-:W-:-:S05]  /*0090*/  IMAD R0, R2, UR5, R3 ;  /* 0x0000000502007c24 */ /* 0x004fca000f8e0203 */
[----:B------:R-:W-:-:S04]  /*00a0*/  VIMNMX R2, PT, PT, R13, R0, !PT ;  /* 0x000000000d027248 */ /* 0x000fc80007fe0100 */
[----:B-1----:R-:W-:-:S13]  /*00b0*/  ISETP.GE.AND P0, PT, R2, UR20, PT ;  /* 0x0000001402007c0c */ /* 0x002fda000bf06270 */
[----:B------:R-:W-:Y:S05]  /*00c0*/  @P0 EXIT ;  /* 0x000000000000094d */ /* 0x000fea0003800000 */
[----:B------:R-:W-:Y:S01]  /*00d0*/  UISETP.GE.U32.AND UP0, UPT, UR20, 0x8, UPT ;  /* 0x000000081400788c */ /* 0x000fe2000bf06070 */
[----:B------:R-:W-:Y:S02]  /*00e0*/  HFMA2 R12, -RZ, RZ, 0, 0 ;  /* 0x00000000ff0c7431 */ /* 0x000fe400000001ff */
[----:B------:R-:W-:Y:S01]  /*00f0*/  IMAD R13, R13, UR20, RZ ;  /* 0x000000140d0d7c24 */ /* 0x000fe2000f8e02ff */
[----:B------:R-:W-:Y:S01]  /*0100*/  UMOV UR4, URZ ;  /* 0x000000ff00047c82 */ /* 0x000fe20008000000 */
[----:B------:R-:W0:Y:S04]  /*0110*/  LDCU.64 UR18, c[0x0][0x358] ;  /* 0x00006b00ff1277ac */ /* 0x000e280008000a00 */
[----:B------:R-:W-:Y:S05]  /*0120*/  BRA.U !UP0, `(.L_x_0) ;  /* 0x0000000508047547 */ /* 0x000fea000b800000 */
[----:B------:R-:W1:Y:S01]  /*0130*/  LDCU.128 UR24, c[0x0][0x380] ;  /* 0x00007000ff1877ac */ /* 0x000e620008000c00 */
[----:B------:R-:W-:Y:S02]  /*0140*/  MOV R12, RZ ;  /* 0x000000ff000c7202 */ /* 0x000fe40000000f00 */
[----:B------:R-:W-:Y:S01]  /*0150*/  MOV R14, R0 ;  /* 0x00000000000e7202 */ /* 0x000fe20000000f00 */
[----:B------:R-:W-:-:S04]  /*0160*/  ULOP3.LUT UR4, UR20, 0x7ffffff8, URZ, 0xc0, !UPT ;  /* 0x7ffffff814047892 */ /* 0x000fc8000f8ec0ff */
[----:B------:R-:W-:Y:S01]  /*0170*/  UIADD3 UR5, UPT, UPT, -UR4, URZ, URZ ;  /* 0x000000ff04057290 */ /* 0x000fe2000fffe1ff */
[----:B-1----:R-:W-:Y:S01]  /*0180*/  MOV R2, UR24 ;  /* 0x0000001800027c02 */ /* 0x002fe20008000f00 */
[----:B------:R-:W-:Y:S01]  /*0190*/  UIMAD.WIDE UR6, UR20, 0x8, UR26 ;  /* 0x00000008140678a5 */ /* 0x000fe2000f8e021a */
[----:B------:R-:W-:Y:S01]  /*01a0*/  MOV R3, UR25 ;  /* 0x0000001900037c02 */ /* 0x000fe20008000f00 */
[----:B------:R-:W-:Y:S02]  /*01b0*/  UIMAD.WIDE UR8, UR20, 0xc, UR26 ;  /* 0x0000000c140878a5 */ /* 0x000fe4000f8e021a */
[----:B------:R-:W-:Y:S01]  /*01c0*/  UIMAD.WIDE UR10, UR20, 0x10, UR26 ;  /* 0x00000010140a78a5 */ /* 0x000fe2000f8e021a */
[----:B------:R-:W-:Y:S01]  /*01d0*/  IMAD.WIDE.U32 R2, R13, 0x4, R2 ;  /* 0x000000040d027825 */ /* 0x000fe200078e0002 */
[----:B------:R-:W-:Y:S02]  /*01e0*/  UIMAD.WIDE UR12, UR20, 0x14, UR26 ;  /* 0x00000014140c78a5 */ /* 0x000fe4000f8e021a */
[----:B------:R-:W-:Y:S01]  /*01f0*/  UIMAD.WIDE UR14, UR20, 0x18, UR26 ;  /* 0x00000018140e78a5 */ /* 0x000fe2000f8e021a */
[----:B------:R-:W-:Y:S01]  /*0200*/  IADD3 R2, P0, PT, R2, 0x10, RZ ;  /* 0x0000001002027810 */ /* 0x000fe20007f1e0ff */
[----:B------:R-:W-:-:S03]  /*0210*/  UIMAD.WIDE UR16, UR20, 0x1c, UR26 ;  /* 0x0000001c141078a5 */ /* 0x000fc6000f8e021a */
[----:B------:R-:W-:-:S09]  /*0220*/  IADD3.X R3, PT, PT, RZ, R3, RZ, P0, !PT ;  /* 0x00000003ff037210 */ /* 0x000fd200007fe4ff */
.L_x_1:
[----:B------:R-:W-:Y:S01]  /*0230*/  UIMAD.WIDE UR22, UR20, 0x4, UR26 ;  /* 0x00000004141678a5 */ /* 0x000fe2000f8e021a */
[----:B------:R-:W-:Y:S02]  /*0240*/  IMAD.MOV.U32 R23, RZ, RZ, 0x4 ;  /* 0x00000004ff177424 */ /* 0x000fe400078e00ff */
[----:B------:R-:W-:Y:S01]  /*0250*/  HFMA2 R11, -RZ, RZ, 0, 2.384185791015625e-07 ;  /* 0x00000004ff0b7431 */ /* 0x000fe200000001ff */
[----:B------:R-:W-:Y:S01]  /*0260*/  MOV R25, 0x4 ;  /* 0x0000000400197802 */ /* 0x000fe20000000f00 */
[----:B0-----:R-:W2:Y:S01]  /*0270*/  LDG.E R21, desc[UR18][R2.64+-0x10] ;  /* 0xfffff01202157981 */ /* 0x001ea2000c1e1900 */
[C---:B------:R-:W-:Y:S01]  /*0280*/  IMAD.WIDE R22, R14.reuse, R23, UR26 ;  /* 0x0000001a0e167e25 */ /* 0x040fe2000f8e0217 */
[----:B------:R-:W-:Y:S02]  /*0290*/  MOV R8, UR22 ;  /* 0x0000001600087c02 */ /* 0x000fe40008000f00 */
[----:B------:R-:W-:Y:S01]  /*02a0*/  MOV R9, UR23 ;  /* 0x0000001700097c02 */ /* 0x000fe20008000f00 */
[----:B------:R-:W3:Y:S02]  /*02b0*/  LDG.E R19, desc[UR18][R2.64+-0xc] ;  /* 0xfffff41202137981 */ /* 0x000ee4000c1e1900 */
[----:B------:R-:W-:-:S02]  /*02c0*/  IMAD.WIDE R8, R14, 0x4, R8 ;  /* 0x000000040e087825 */ /* 0x000fc400078e0208 */
[----:B------:R-:W2:Y:S01]  /*02d0*/  LDG.E R22, desc[UR18][R22.64] ;  /* 0x0000001216167981 */ /* 0x000ea2000c1e1900 */
[----:B------:R-:W-:Y:S01]  /*02e0*/  MOV R5, 0x4 ;  /* 0x0000000400057802 */ /* 0x000fe20000000f00 */
[C---:B------:R-:W-:Y:S02]  /*02f0*/  IMAD.WIDE R24, R14.reuse, R25, UR6 ;  /* 0x000000060e187e25 */ /* 0x040fe4000f8e0219 */
[----:B------:R0:W3:Y:S02]  /*0300*/  LDG.E R20, desc[UR18][R8.64] ;  /* 0x0000001208147981 */ /* 0x0000e4000c1e1900 */
[----:B------:R-:W-:Y:S02]  /*0310*/  IMAD.WIDE R10, R14, R11, UR8 ;  /* 0x000000080e0a7e25 */ /* 0x000fe4000f8e020b */
[----:B------:R-:W4:Y:S04]  /*0320*/  LDG.E R18, desc[UR18][R24.64] ;  /* 0x0000001218127981 */ /* 0x000f28000c1e1900 */
[----:B------:R-:W4:Y:S01]  /*0330*/  LDG.E R17, desc[UR18][R2.64+-0x8] ;  /* 0xfffff81202117981 */ /* 0x000f22000c1e1900 */
[----:B0-----:R-:W-:-:S02]  /*0340*/  HFMA2 R9, -RZ, RZ, 0, 2.384185791015625e-07 ;  /* 0x00000004ff097431 */ /* 0x001fc400000001ff */
[----:B------:R-:W-:Y:S01]  /*0350*/  IMAD.MOV.U32 R7, RZ, RZ, 0x4 ;  /* 0x00000004ff077424 */ /* 0x000fe200078e00ff */
[----:B------:R0:W5:Y:S01]  /*0360*/  LDG.E R16, desc[UR18][R10.64] ;  /* 0x000000120a107981 */ /* 0x000162000c1e1900 */
[----:B------:R-:W-:-:S03]  /*0370*/  IMAD.WIDE R4, R14, R5, UR10 ;  /* 0x0000000a0e047e25 */ /* 0x000fc6000f8e0205 */
[----:B------:R-:W5:Y:S01]  /*0380*/  LDG.E R15, desc[UR18][R2.64+-0x4] ;  /* 0xfffffc12020f7981 */ /* 0x000f62000c1e1900 */
[C---:B------:R-:W-:Y:S01]  /*0390*/  IMAD.WIDE R6, R14.reuse, R7, UR12 ;  /* 0x0000000c0e067e25 */ /* 0x040fe2000f8e0207 */
[----:B------:R-:W-:Y:S02]  /*03a0*/  MOV R27, 0x4 ;  /* 0x00000004001b7802 */ /* 0x000fe40000000f00 */
[----:B------:R1:W5:Y:S01]  /*03b0*/  LDG.E R4, desc[UR18][R4.64] ;  /* 0x0000001204047981 */ /* 0x000362000c1e1900 */
[----:B------:R-:W-:-:S03]  /*03c0*/  IMAD.WIDE R8, R14, R9, UR14 ;  /* 0x0000000e0e087e25 */ /* 0x000fc6000f8e0209 */
[----:B------:R-:W5:Y:S01]  /*03d0*/  LDG.E R23, desc[UR18][R2.64] ;  /* 0x0000001202177981 */ /* 0x000f62000c1e1900 */
[----:B0-----:R-:W-:-:S03]  /*03e0*/  IMAD.WIDE R10, R14, R27, UR16 ;  /* 0x000000100e0a7e25 */ /* 0x001fc6000f8e021b */
[----:B------:R-:W5:Y:S04]  /*03f0*/  LDG.E R7, desc[UR18][R6.64] ;  /* 0x0000001206077981 */ /* 0x000f68000c1e1900 */
[----:B------:R-:W5:Y:S04]  /*0400*/  LDG.E R24, desc[UR18][R2.64+0x4] ;  /* 0x0000041202187981 */ /* 0x000f68000c1e1900 */
[----:B------:R-:W5:Y:S04]  /*0410*/  LDG.E R8, desc[UR18][R8.64] ;  /* 0x0000001208087981 */ /* 0x000f68000c1e1900 */
[----:B------:R-:W5:Y:S04]  /*0420*/  LDG.E R25, desc[UR18][R2.64+0x8] ;  /* 0x0000081202197981 */ /* 0x000f68000c1e1900 */
[----:B------:R-:W5:Y:S04]  /*0430*/  LDG.E R10, desc[UR18][R10.64] ;  /* 0x000000120a0a7981 */ /* 0x000f68000c1e1900 */
[----:B------:R0:W5:Y:S01]  /*0440*/  LDG.E R27, desc[UR18][R2.64+0xc] ;  /* 0x00000c12021b7981 */ /* 0x000162000c1e1900 */
[----:B------:R-:W-:-:S04]  /*0450*/  UIADD3 UR5, UPT, UPT, UR5, 0x8, URZ ;  /* 0x0000000805057890 */ /* 0x000fc8000fffe0ff */
[----:B------:R-:W-:Y:S01]  /*0460*/  UISETP.NE.AND UP0, UPT, UR5, URZ, UPT ;  /* 0x000000ff0500728c */ /* 0x000fe2000bf05270 */
[----:B-1----:R-:W-:Y:S02]  /*0470*/  MOV R5, UR20 ;  /* 0x0000001400057c02 */ /* 0x002fe40008000f00 */
[----:B0-----:R-:W-:Y:S02]  /*0480*/  IADD3 R2, P0, PT, R2, 0x20, RZ ;  /* 0x0000002002027810 */ /* 0x001fe40007f1e0ff */
[----:B------:R-:W-:Y:S02]  /*0490*/  LEA R14, R5, R14, 0x3 ;  /* 0x0000000e050e7211 */ /* 0x000fe400078e18ff */
[----:B------:R-:W-:Y:S01]  /*04a0*/  IADD3.X R3, PT, PT, RZ, R3, RZ, P0, !PT ;  /* 0x00000003ff037210 */ /* 0x000fe200007fe4ff */
[----:B--2---:R-:W-:-:S04]  /*04b0*/  FFMA R22, R21, R22, R12 ;  /* 0x0000001615167223 */ /* 0x004fc8000000000c */
[----:B---3--:R-:W-:-:S04]  /*04c0*/  FFMA R20, R19, R20, R22 ;  /* 0x0000001413147223 */ /* 0x008fc80000000016 */
[----:B----4-:R-:W-:-:S04]  /*04d0*/  FFMA R18, R17, R18, R20 ;  /* 0x0000001211127223 */ /* 0x010fc80000000014 */
[----:B-----5:R-:W-:-:S04]  /*04e0*/  FFMA R16, R15, R16, R18 ;  /* 0x000000100f107223 */ /* 0x020fc80000000012 */
[----:B------:R-:W-:-:S04]  /*04f0*/  FFMA R23, R23, R4, R16 ;  /* 0x0000000417177223 */ /* 0x000fc80000000010 */
[----:B------:R-:W-:-:S04]  /*0500*/  FFMA R24, R24, R7, R23 ;  /* 0x0000000718187223 */ /* 0x000fc80000000017 */
[----:B------:R-:W-:-:S04]  /*0510*/  FFMA R8, R25, R8, R24 ;  /* 0x0000000819087223 */ /* 0x000fc80000000018 */
[----:B------:R-:W-:Y:S01]  /*0520*/  FFMA R12, R27, R10, R8 ;  /* 0x0000000a1b0c7223 */ /* 0x000fe20000000008 */
[----:B------:R-:W-:Y:S06]  /*0530*/  BRA.U UP0, `(.L_x_1) ;  /* 0xfffffffd003c7547 */ /* 0x000fec000b83ffff */
.L_x_0:
[----:B------:R-:W-:-:S04]  /*0540*/  ULOP3.LUT UR6, UR20, 0x7, URZ, 0xc0, !UPT ;  /* 0x0000000714067892 */ /* 0x000fc8000f8ec0ff */
[----:B------:R-:W-:-:S09]  /*0550*/  UISETP.NE.AND UP0, UPT, UR6, URZ, UPT ;  /* 0x000000ff0600728c */ /* 0x000fd2000bf05270 */
[----:B------:R-:W-:Y:S05]  /*0560*/  BRA.U !UP0, `(.L_x_2) ;  /* 0x0000000508387547 */ /* 0x000fea000b800000 */
[----:B------:R-:W-:Y:S02]  /*0570*/  UISETP.GE.U32.AND UP0, UPT, UR6, 0x4, UPT ;  /* 0x000000040600788c */ /* 0x000fe4000bf06070 */
[----:B------:R-:W-:-:S04]  /*0580*/  ULOP3.LUT UR5, UR20, 0x3, URZ, 0xc0, !UPT ;  /* 0x0000000314057892 */ /* 0x000fc8000f8ec0ff */
[----:B------:R-:W-:-:S03]  /*0590*/  UISETP.NE.AND UP1, UPT, UR5, URZ, UPT ;  /* 0x000000ff0500728c */ /* 0x000fc6000bf25270 */
[----:B------:R-:W-:Y:S08]  /*05a0*/  BRA.U !UP0, `(.L_x_3) ;  /* 0x00000001087c7547 */ /* 0x000ff0000b800000 */
[----:B------:R-:W1:Y:S01]  /*05b0*/  LDC.64 R6, c[0x0][0x388] ;  /* 0x0000e200ff067b82 */ /* 0x000e620000000a00 */
[----:B------:R-:W2:Y:S01]  /*05c0*/  LDCU.64 UR6, c[0x0][0x380] ;  /* 0x00007000ff0677ac */ /* 0x000ea20008000a00 */
[----:B------:R-:W-:Y:S01]  /*05d0*/  IMAD.U32 R9, RZ, RZ, UR4 ;  /* 0x00000004ff097e24 */ /* 0x000fe2000f8e00ff */
[C---:B------:R-:W-:Y:S02]  /*05e0*/  IADD3 R3, PT, PT, R13.reuse, UR4, RZ ;  /* 0x000000040d037c10 */ /* 0x040fe4000fffe0ff */
[----:B------:R-:W-:Y:S01]  /*05f0*/  IADD3 R10, P0, PT, R13, UR4, RZ ;  /* 0x000000040d0a7c10 */ /* 0x000fe2000ff1e0ff */
[----:B------:R-:W-:Y:S01]  /*0600*/  IMAD R9, R9, UR20, R0 ;  /* 0x0000001409097c24 */ /* 0x000fe2000f8e0200 */
[----:B------:R-:W-:Y:S01]  /*0610*/  MOV R11, UR20 ;  /* 0x00000014000b7c02 */ /* 0x000fe20008000f00 */
[----:B------:R-:W3:Y:S01]  /*0620*/  LDC.64 R4, c[0x0][0x380] ;  /* 0x0000e000ff047b82 */ /* 0x000ee20000000a00 */
[----:B------:R-:W-:Y:S01]  /*0630*/  MOV R15, UR20 ;  /* 0x00000014000f7c02 */ /* 0x000fe20008000f00 */
[----:B-1----:R-:W-:Y:S01]  /*0640*/  IMAD.WIDE R6, R9, 0x4, R6 ;  /* 0x0000000409067825 */ /* 0x002fe200078e0206 */
[----:B------:R-:W-:-:S05]  /*0650*/  MOV R9, UR20 ;  /* 0x0000001400097c02 */ /* 0x000fca0008000f00 */
[----:B------:R-:W-:Y:S02]  /*0660*/  IMAD.WIDE R8, R9, 0x4, R6 ;  /* 0x0000000409087825 */ /* 0x000fe400078e0206 */
[----:B0-----:R-:W4:Y:S02]  /*0670*/  LDG.E R6, desc[UR18][R6.64] ;  /* 0x0000001206067981 */ /* 0x001f24000c1e1900 */
[----:B---3--:R-:W-:Y:S01]  /*0680*/  IMAD.WIDE.U32 R4, R3, 0x4, R4 ;  /* 0x0000000403047825 */ /* 0x008fe200078e0004 */
[----:B------:R-:W-:Y:S01]  /*0690*/  IADD3.X R3, PT, PT, RZ, RZ, RZ, P0, !PT ;  /* 0x000000ffff037210 */ /* 0x000fe200007fe4ff */
[----:B------:R-:W3:Y:S01]  /*06a0*/  LDG.E R17, desc[UR18][R8.64] ;  /* 0x0000001208117981 */ /* 0x000ee2000c1e1900 */
[----:B--2---:R-:W-:-:S03]  /*06b0*/  LEA R2, P0, R10, UR6, 0x2 ;  /* 0x000000060a027c11 */ /* 0x004fc6000f8010ff */
[----:B------:R-:W4:Y:S01]  /*06c0*/  LDG.E R5, desc[UR18][R4.64] ;  /* 0x0000001204057981 */ /* 0x000f22000c1e1900 */
[----:B------:R-:W-:Y:S01]  /*06d0*/  LEA.HI.X R3, R10, UR7, R3, 0x2, P0 ;  /* 0x000000070a037c11 */ /* 0x000fe200080f1403 */
[----:B------:R-:W-:-:S04]  /*06e0*/  IMAD.WIDE R10, R11, 0x4, R8 ;  /* 0x000000040b0a7825 */ /* 0x000fc800078e0208 */
[----:B------:R-:W3:Y:S01]  /*06f0*/  LDG.E R16, desc[UR18][R2.64+0x4] ;  /* 0x0000041202107981 */ /* 0x000ee2000c1e1900 */
[----:B------:R-:W-:-:S03]  /*0700*/  IMAD.WIDE R14, R15, 0x4, R10 ;  /* 0x000000040f0e7825 */ /* 0x000fc600078e020a */
[----:B------:R-:W2:Y:S04]  /*0710*/  LDG.E R19, desc[UR18][R10.64] ;  /* 0x000000120a137981 */ /* 0x000ea8000c1e1900 */
[----:B------:R-:W2:Y:S04]  /*0720*/  LDG.E R18, desc[UR18][R2.64+0x8] ;  /* 0x0000081202127981 */ /* 0x000ea8000c1e1900 */
[----:B------:R-:W5:Y:S04]  /*0730*/  LDG.E R20, desc[UR18][R2.64+0xc] ;  /* 0x00000c1202147981 */ /* 0x000f68000c1e1900 */
[----:B------:R-:W5:Y:S01]  /*0740*/  LDG.E R14, desc[UR18][R14.64] ;  /* 0x000000120e0e7981 */ /* 0x000f62000c1e1900 */
[----:B------:R-:W-:Y:S01]  /*0750*/  UIADD3 UR4, UPT, UPT, UR4, 0x4, URZ ;  /* 0x0000000404047890 */ /* 0x000fe2000fffe0ff */
[----:B----4-:R-:W-:-:S04]  /*0760*/  FFMA R5, R5, R6, R12 ;  /* 0x0000000605057223 */ /* 0x010fc8000000000c */
[----:B---3--:R-:W-:-:S04]  /*0770*/  FFMA R5, R16, R17, R5 ;  /* 0x0000001110057223 */ /* 0x008fc80000000005 */
[----:B--2---:R-:W-:-:S04]  /*0780*/  FFMA R5, R18, R19, R5 ;  /* 0x0000001312057223 */ /* 0x004fc80000000005 */
[----:B-----5:R-:W-:-:S07]  /*0790*/  FFMA R12, R20, R14, R5 ;  /* 0x0000000e140c7223 */ /* 0x020fce0000000005 */
.L_x_3:
[----:B------:R-:W-:Y:S05]  /*07a0*/  BRA.U !UP1, `(.L_x_2) ;  /* 0x0000000109a87547 */ /* 0x000fea000b800000 */
[----:B------:R-:W-:Y:S01]  /*07b0*/  UISETP.NE.AND UP0, UPT, UR5, 0x1, UPT ;  /* 0x000000010500788c */ /* 0x000fe2000bf05270 */
[----:B------:R-:W-:Y:S01]  /*07c0*/  MOV R7, UR4 ;  /* 0x0000000400077c02 */ /* 0x000fe20008000f00 */
[----:B------:R-:W-:Y:S02]  /*07d0*/  ULOP3.LUT UR5, UR20, 0x1, URZ, 0xc0, !UPT ;  /* 0x0000000114057892 */ /* 0x000fe4000f8ec0ff */
[----:B------:R-:W-:Y:S02]  /*07e0*/  MOV R15, UR20 ;  /* 0x00000014000f7c02 */ /* 0x000fe40008000f00 */
[----:B------:R-:W-:Y:S01]  /*07f0*/  UISETP.NE.U32.AND UP1, UPT, UR5, 0x1, UPT ;  /* 0x000000010500788c */ /* 0x000fe2000bf25070 */
[----:B------:R-:W-:-:S04]  /*0800*/  PLOP3.LUT P1, PT, PT, PT, UP0, 0x80, 0x8 ;  /* 0x000000000008781c */ /* 0x000fc80003f2f008 */
[----:B------:R-:W1:Y:S01]  /*0810*/  @UP0 LDCU.128 UR8, c[0x0][0x380] ;  /* 0x00007000ff0807ac */ /* 0x000e620008000c00 */
[----:B------:R-:W-:Y:S01]  /*0820*/  PLOP3.LUT P0, PT, PT, PT, UP1, 0x80, 0x8 ;  /* 0x000000000008781c */ /* 0x000fe20003f0f018 */
[----:B------:R-:W2:Y:S04]  /*0830*/  @UP0 LDCU.64 UR6, c[0x0][0x380] ;  /* 0x00007000ff0607ac */ /* 0x000ea80008000a00 */
[----:B------:R-:W3:Y:S03]  /*0840*/  @!UP1 LDCU.128 UR12, c[0x0][0x380] ;  /* 0x00007000ff0c97ac */ /* 0x000ee60008000c00 */
[C---:B------:R-:W-:Y:S02]  /*0850*/  @P1 IADD3 R3, PT, PT, R13.reuse, UR4, RZ ;  /* 0x000000040d031c10 */ /* 0x040fe4000fffe0ff */
[----:B------:R-:W-:Y:S01]  /*0860*/  @P1 IADD3 R6, P2, PT, R13, UR4, RZ ;  /* 0x000000040d061c10 */ /* 0x000fe2000ff5e0ff */
[----:B------:R-:W-:Y:S01]  /*0870*/  @UP0 UIADD3 UR4, UPT, UPT, UR4, 0x2, URZ ;  /* 0x0000000204040890 */ /* 0x000fe2000fffe0ff */
[----:B-1----:R-:W-:Y:S01]  /*0880*/  MOV R11, UR9 ;  /* 0x00000009000b7c02 */ /* 0x002fe20008000f00 */
[----:B------:R-:W-:Y:S01]  /*0890*/  IMAD.U32 R10, RZ, RZ, UR8 ;  /* 0x00000008ff0a7e24 */ /* 0x000fe2000f8e00ff */
[----:B------:R-:W-:-:S02]  /*08a0*/  MOV R4, UR10 ;  /* 0x0000000a00047c02 */ /* 0x000fc40008000f00 */
[----:B------:R-:W-:Y:S01]  /*08b0*/  MOV R5, UR11 ;  /* 0x0000000b00057c02 */ /* 0x000fe20008000f00 */
[----:B------:R-:W-:-:S04]  /*08c0*/  @P1 IMAD.WIDE.U32 R10, R3, 0x4, R10 ;  /* 0x00000004030a1825 */ /* 0x000fc800078e000a */
[----:B------:R-:W-:Y:S01]  /*08d0*/  @P1 IMAD R3, R7, UR20, R0 ;  /* 0x0000001407031c24 */ /* 0x000fe2000f8e0200 */
[----:B------:R-:W-:Y:S01]  /*08e0*/  @P1 IADD3.X R7, PT, PT, RZ, RZ, RZ, P2, !PT ;  /* 0x000000ffff071210 */ /* 0x000fe200017fe4ff */
[----:B------:R-:W-:Y:S01]  /*08f0*/  IMAD.U32 R19, RZ, RZ, UR4 ;  /* 0x00000004ff137e24 */ /* 0x000fe2000f8e00ff */
[C---:B--2---:R-:W-:Y:S01]  /*0900*/  @P1 LEA R2, P2, R6.reuse, UR6, 0x2 ;  /* 0x0000000606021c11 */ /* 0x044fe2000f8410ff */
[----:B------:R-:W-:Y:S01]  /*0910*/  @P1 IMAD.WIDE R4, R3, 0x4, R4 ;  /* 0x0000000403041825 */ /* 0x000fe200078e0204 */
[----:B------:R-:W-:Y:S01]  /*0920*/  @!P0 IADD3 R17, PT, PT, R13, UR4, RZ ;  /* 0x000000040d118c10 */ /* 0x000fe2000fffe0ff */
[----:B0-----:R-:W2:Y:S01]  /*0930*/  @P1 LDG.E R11, desc[UR18][R10.64] ;  /* 0x000000120a0b1981 */ /* 0x001ea2000c1e1900 */
[----:B------:R-:W-:Y:S01]  /*0940*/  @P1 LEA.HI.X R3, R6, UR7, R7, 0x2, P2 ;  /* 0x0000000706031c11 */ /* 0x000fe200090f1407 */
[----:B------:R-:W-:Y:S01]  /*0950*/  @!P0 IMAD R19, R19, UR20, R0 ;  /* 0x0000001413138c24 */ /* 0x000fe2000f8e0200 */
[----:B---3--:R-:W-:Y:S01]  /*0960*/  MOV R6, UR12 ;  /* 0x0000000c00067c02 */ /* 0x008fe20008000f00 */
[----:B------:R-:W-:Y:S01]  /*0970*/  @P1 IMAD.WIDE R14, R15, 0x4, R4 ;  /* 0x000000040f0e1825 */ /* 0x000fe200078e0204 */
[----:B------:R-:W-:Y:S01]  /*0980*/  MOV R7, UR13 ;  /* 0x0000000d00077c02 */ /* 0x000fe20008000f00 */
[----:B------:R-:W2:Y:S01]  /*0990*/  @P1 LDG.E R4, desc[UR18][R4.64] ;  /* 0x0000001204041981 */ /* 0x000ea2000c1e1900 */
[----:B------:R-:W-:-:S02]  /*09a0*/  MOV R8, UR14 ;  /* 0x0000000e00087c02 */ /* 0x000fc40008000f00 */
[----:B------:R-:W-:Y:S01]  /*09b0*/  MOV R9, UR15 ;  /* 0x0000000f00097c02 */ /* 0x000fe20008000f00 */
[----:B------:R-:W-:Y:S01]  /*09c0*/  @!P0 IMAD.WIDE.U32 R6, R17, 0x4, R6 ;  /* 0x0000000411068825 */ /* 0x000fe200078e0006 */
[----:B------:R-:W3:Y:S03]  /*09d0*/  @P1 LDG.E R14, desc[UR18][R14.64] ;  /* 0x000000120e0e1981 */ /* 0x000ee6000c1e1900 */
[----:B------:R-:W-:Y:S01]  /*09e0*/  @!P0 IMAD.WIDE R8, R19, 0x4, R8 ;  /* 0x0000000413088825 */ /* 0x000fe200078e0208 */
[----:B------:R-:W3:Y:S04]  /*09f0*/  @P1 LDG.E R2, desc[UR18][R2.64+0x4] ;  /* 0x0000041202021981 */ /* 0x000ee8000c1e1900 */
[----:B------:R-:W4:Y:S04]  /*0a00*/  @!P0 LDG.E R7, desc[UR18][R6.64] ;  /* 0x0000001206078981 */ /* 0x000f28000c1e1900 */
[----:B------:R-:W4:Y:S01]  /*0a10*/  @!P0 LDG.E R8, desc[UR18][R8.64] ;  /* 0x0000001208088981 */ /* 0x000f22000c1e1900 */
[----:B--2---:R-:W-:-:S04]  /*0a20*/  @P1 FFMA R11, R11, R4, R12 ;  /* 0x000000040b0b1223 */ /* 0x004fc8000000000c */
[----:B---3--:R-:W-:-:S04]  /*0a30*/  @P1 FFMA R12, R2, R14, R11 ;  /* 0x0000000e020c1223 */ /* 0x008fc8000000000b */
[----:B----4-:R-:W-:-:S07]  /*0a40*/  @!P0 FFMA R12, R7, R8, R12 ;  /* 0x00000008070c8223 */ /* 0x010fce000000000c */
.L_x_2:
[----:B------:R-:W1:Y:S01]  /*0a50*/  LDC.64 R2, c[0x0][0x390] ;  /* 0x0000e400ff027b82 */ /* 0x000e620000000a00 */
[----:B------:R-:W-:-:S05]  /*0a60*/  IADD3 R13, PT, PT, R0, R13, RZ ;  /* 0x0000000d000d7210 */ /* 0x000fca0007ffe0ff */
[----:B-1----:R-:W-:-:S05]  /*0a70*/  IMAD.WIDE R2, R13, 0x4, R2 ;  /* 0x000000040d027825 */ /* 0x002fca00078e0202 */
[----:B0-----:R-:W-:Y:S01]  /*0a80*/  STG.E desc[UR18][R2.64], R12 ;  /* 0x0000000c02007986 */ /* 0x001fe2000c101912 */
[----:B------:R-:W-:Y:S05]  /*0a90*/  EXIT ;  /* 0x000000000000794d */ /* 0x000fea0003800000 */
.L_x_4:
[----:B------:R-:W-:-:S00]  /*0aa0*/  BRA `(.L_x_4) ;  /* 0xfffffffc00fc7947 */ /* 0x000fc0000383ffff */
[----:B------:R-:W-:-:S00]  /*0ab0*/  NOP ;  /* 0x0000000000007918 */ /* 0x000fc00000000000 */
        /* <DEDUP_REMOVED lines=12> */
.L_x_8:


//--------------------- .text._Z15matrixMulKernelPfS_S_i --------------------------
	.section	.text._Z15matrixMulKernelPfS_S_i,"ax",@progbits
	.align	128
        .global         _Z15matrixMulKernelPfS_S_i
        .type           _Z15matrixMulKernelPfS_S_i,@function
        .size           _Z15matrixMulKernelPfS_S_i,(.L_x_9 - _Z15matrixMulKernelPfS_S_i)
        .other          _Z15matrixMulKernelPfS_S_i,@"STO_CUDA_ENTRY STV_DEFAULT"
_Z15matrixMulKernelPfS_S_i:
.text._Z15matrixMulKernelPfS_S_i:
[----:B------:R-:W-:Y:S01]  /*0000*/  LDC R1, c[0x0][0x37c] ;  /* 0x0000df00ff017b82 */ /* 0x000fe20000000800 */
[----:B------:R-:W0:Y:S07]  /*0010*/  S2R R8, SR_TID.Y ;  /* 0x0000000000087919 */ /* 0x000e2e0000002200 */
[----:B------:R-:W1:Y:S01]  /*0020*/  LDC R0, c[0x0][0x398] ;  /* 0x0000e600ff007b82 */ /* 0x000e620000000800 */
[----:B------:R-:W2:Y:S01]  /*0030*/  LDCU.64 UR8, c[0x0][0x358] ;  /* 0x00006b00ff0877ac */ /* 0x000ea20008000a00 */
[----:B------:R-:W-:Y:S01]  /*0040*/  HFMA2 R11, -RZ, RZ, 0, 0 ;  /* 0x00000000ff0b7431 */ /* 0x000fe200000001ff */
[----:B------:R-:W3:Y:S05]  /*0050*/  S2R R9, SR_TID.X ;  /* 0x0000000000097919 */ /* 0x000eea0000002100 */
[----:B------:R-:W0:Y:S08]  /*0060*/  LDC R3, c[0x0][0x364] ;  /* 0x0000d900ff037b82 */ /* 0x000e300000000800 */
[----:B------:R-:W0:Y:S08]  /*0070*/  S2UR UR4, SR_CTAID.Y ;  /* 0x00000000000479c3 */ /* 0x000e300000002600 */
[----:B------:R-:W3:Y:S01]  /*0080*/  S2UR UR5, SR_CTAID.X ;  /* 0x00000000000579c3 */ /* 0x000ee20000002500 */
[----:B-1----:R-:W-:-:S07]  /*0090*/  ISETP.GE.AND P0, PT, R0, 0x20, PT ;  /* 0x000000200000780c */ /* 0x002fce0003f06270 */
[----:B------:R-:W3:Y:S08]  /*00a0*/  LDC R5, c[0x0][0x360] ;  /* 0x0000d800ff057b82 */ /* 0x000ef00000000800 */
[----:B------:R-:W1:Y:S01]  /*00b0*/  LDC.64 R22, c[0x0][0x390] ;  /* 0x0000e400ff167b82 */ /* 0x000e620000000a00 */
[----:B0-----:R-:W-:Y:S02]  /*00c0*/  IMAD R3, R3, UR4, R8 ;  /* 0x0000000403037c24 */ /* 0x001fe4000f8e0208 */
[----:B---3--:R-:W-:-:S04]  /*00d0*/  IMAD R5, R5, UR5, R9 ;  /* 0x0000000505057c24 */ /* 0x008fc8000f8e0209 */
[----:B------:R-:W-:-:S04]  /*00e0*/  IMAD R7, R3, R0, R5 ;  /* 0x0000000003077224 */ /* 0x000fc800078e0205 */
[----:B-1----:R-:W-:Y:S01]  /*00f0*/  IMAD.WIDE R22, R7, 0x4, R22 ;  /* 0x0000000407167825 */ /* 0x002fe200078e0216 */
[----:B--2---:R-:W-:Y:S06]  /*0100*/  @!P0 BRA `(.L_x_5) ;  /* 0x00000004009c8947 */ /* 0x004fec0003800000 */
[----:B------:R-:W0:Y:S01]  /*0110*/  S2UR UR6, SR_CgaCtaId ;  /* 0x00000000000679c3 */ /* 0x000e220000008800 */
[----:B------:R-:W-:Y:S01]  /*0120*/  UMOV UR4, 0x400 ;  /* 0x0000040000047882 */ /* 0x000fe20000000000 */
[----:B------:R-:W-:Y:S01]  /*0130*/  SHF.R.S32.HI R7, RZ, 0x1f, R0 ;  /* 0x0000001fff077819 */ /* 0x000fe20000011400 */
[----:B------:R-:W-:Y:S01]  /*0140*/  UIADD3 UR5, UPT, UPT, UR4, 0x1000, URZ ;  /* 0x0000100004057890 */ /* 0x000fe2000fffe0ff */
[-C--:B------:R-:W-:Y:S01]  /*0150*/  IMAD R2, R3, R0.reuse, R9 ;  /* 0x0000000003027224 */ /* 0x080fe200078e0209 */
[----:B------:R-:W-:Y:S01]  /*0160*/  MOV R11, RZ ;  /* 0x000000ff000b7202 */ /* 0x000fe20000000f00 */
[-C--:B------:R-:W-:Y:S01]  /*0170*/  IMAD R3, R8, R0.reuse, R5 ;  /* 0x0000000008037224 */ /* 0x080fe200078e0205 */
[----:B------:R-:W-:Y:S01]  /*0180*/  LEA.HI R7, R7, R0, RZ, 0x5 ;  /* 0x0000000007077211 */ /* 0x000fe200078f28ff */
[----:B------:R-:W1:Y:S03]  /*0190*/  LDC.64 R20, c[0x0][0x380] ;  /* 0x0000e000ff147b82 */ /* 0x000e660000000a00 */
[----:B------:R-:W-:-:S04]  /*01a0*/  SHF.R.S32.HI R4, RZ, 0x5, R7 ;  /* 0x00000005ff047819 */ /* 0x000fc80000011407 */
[----:B------:R-:W-:Y:S01]  /*01b0*/  IADD3 R4, PT, PT, -R4, RZ, RZ ;  /* 0x000000ff04047210 */ /* 0x000fe20007ffe1ff */
[----:B------:R-:W2:Y:S01]  /*01c0*/  LDC.64 R18, c[0x0][0x388] ;  /* 0x0000e200ff127b82 */ /* 0x000ea20000000a00 */
[----:B0-----:R-:W-:Y:S02]  /*01d0*/  ULEA UR4, UR6, UR4, 0x18 ;  /* 0x0000000406047291 */ /* 0x001fe4000f8ec0ff */
[----:B------:R-:W-:-:S04]  /*01e0*/  ULEA UR5, UR6, UR5, 0x18 ;  /* 0x0000000506057291 */ /* 0x000fc8000f8ec0ff */
[C---:B------:R-:W-:Y:S02]  /*01f0*/  LEA R16, R8.reuse, UR4, 0x7 ;  /* 0x0000000408107c11 */ /* 0x040fe4000f8e38ff */
[C---:B------:R-:W-:Y:S02]  /*0200*/  LEA R6, R9.reuse, UR5, 0x2 ;  /* 0x0000000509067c11 */ /* 0x040fe4000f8e10ff */
[----:B------:R-:W-:Y:S02]  /*0210*/  LEA R7, R9, R16, 0x2 ;  /* 0x0000001009077211 */ /* 0x000fe400078e10ff */
[----:B------:R-:W-:-:S07]  /*0220*/  LEA R5, R8, R6, 0x7 ;  /* 0x0000000608057211 */ /* 0x000fce00078e38ff */
.L_x_6:
[----:B-1----:R-:W-:-:S04]  /*0230*/  IMAD.WIDE.U32 R24, R2, 0x4, R20 ;  /* 0x0000000402187825 */ /* 0x002fc800078e0014 */
[----:B--2---:R-:W-:Y:S02]  /*0240*/  IMAD.WIDE.U32 R8, R3, 0x4, R18 ;  /* 0x0000000403087825 */ /* 0x004fe400078e0012 */
[----:B------:R-:W2:Y:S04]  /*0250*/  LDG.E R24, desc[UR8][R24.64] ;  /* 0x0000000818187981 */ /* 0x000ea8000c1e1900 */
[----:B------:R-:W3:Y:S01]  /*0260*/  LDG.E R26, desc[UR8][R8.64] ;  /* 0x00000008081a7981 */ /* 0x000ee2000c1e1900 */
[----:B------:R-:W-:Y:S02]  /*0270*/  IADD3 R4, PT, PT, R4, 0x1, RZ ;  /* 0x0000000104047810 */ /* 0x000fe40007ffe0ff */
[----:B------:R-:W-:Y:S02]  /*0280*/  IADD3 R2, PT, PT, R2, 0x20, RZ ;  /* 0x0000002002027810 */ /* 0x000fe40007ffe0ff */
[----:B------:R-:W-:-:S02]  /*0290*/  ISETP.NE.AND P0, PT, R4, RZ, PT ;  /* 0x000000ff0400720c */ /* 0x000fc40003f05270 */
[----:B------:R-:W-:Y:S01]  /*02a0*/  LEA R3, R0, R3, 0x5 ;  /* 0x0000000300037211 */ /* 0x000fe200078e28ff */
[----:B--2---:R-:W-:Y:S04]  /*02b0*/  STS [R7], R24 ;  /* 0x0000001807007388 */ /* 0x004fe80000000800 */
[----:B---3--:R-:W-:Y:S01]  /*02c0*/  STS [R5], R26 ;  /* 0x0000001a05007388 */ /* 0x008fe20000000800 */
[----:B------:R-:W-:Y:S06]  /*02d0*/  BAR.SYNC.DEFER_BLOCKING 0x0 ;  /* 0x0000000000007b1d */ /* 0x000fec0000010000 */
[----:B------:R-:W-:Y:S04]  /*02e0*/  LDS R10, [R6] ;  /* 0x00000000060a7984 */ /* 0x000fe80000000800 */
[----:B------:R-:W0:Y:S04]  /*02f0*/  LDS.128 R12, [R16] ;  /* 0x00000000100c7984 */ /* 0x000e280000000c00 */
[----:B------:R-:W1:Y:S04]  /*0300*/  LDS R27, [R6+0x80] ;  /* 0x00008000061b7984 */ /* 0x000e680000000800 */
[----:B------:R-:W2:Y:S04]  /*0310*/  LDS R17, [R6+0x100] ;  /* 0x0001000006117984 */ /* 0x000ea80000000800 */
[----:B------:R-:W3:Y:S04]  /*0320*/  LDS R29, [R6+0x180] ;  /* 0x00018000061d7984 */ /* 0x000ee80000000800 */
[----:B------:R-:W-:Y:S01]  /*0330*/  LDS R25, [R6+0x380] ;  /* 0x0003800006197984 */ /* 0x000fe20000000800 */
[----:B0-----:R-:W-:-:S03]  /*0340*/  FFMA R10, R12, R10, R11 ;  /* 0x0000000a0c0a7223 */ /* 0x001fc6000000000b */
[----:B------:R-:W-:Y:S01]  /*0350*/  LDS R12, [R6+0x280] ;  /* 0x00028000060c7984 */ /* 0x000fe20000000800 */
[----:B-1----:R-:W-:-:S03]  /*0360*/  FFMA R28, R27, R13, R10 ;  /* 0x0000000d1b1c7223 */ /* 0x002fc6000000000a */
[----:B------:R-:W-:Y:S01]  /*0370*/  LDS R13, [R6+0x200] ;  /* 0x00020000060d7984 */ /* 0x000fe20000000800 */
[----:B--2---:R-:W-:-:S03]  /*0380*/  FFMA R14, R17, R14, R28 ;  /* 0x0000000e110e7223 */ /* 0x004fc6000000001c */
[----:B------:R-:W0:Y:S01]  /*0390*/  LDS.128 R8, [R16+0x10] ;  /* 0x0000100010087984 */ /* 0x000e220000000c00 */
[----:B---3--:R-:W-:-:S03]  /*03a0*/  FFMA R15, R29, R15, R14 ;  /* 0x0000000f1d0f7223 */ /* 0x008fc6000000000e */
[----:B------:R-:W1:Y:S01]  /*03b0*/  LDS R17, [R6+0x300] ;  /* 0x0003000006117984 */ /* 0x000e620000000800 */
[----:B0-----:R-:W-:-:S03]  /*03c0*/  FFMA R13, R8, R13, R15 ;  /* 0x0000000d080d7223 */ /* 0x001fc6000000000f */
[----:B------:R-:W-:Y:S01]  /*03d0*/  LDS R8, [R6+0x480] ;  /* 0x0004800006087984 */ /* 0x000fe20000000800 */
[----:B------:R-:W-:-:S03]  /*03e0*/  FFMA R24, R12, R9, R13 ;  /* 0x000000090c187223 */ /* 0x000fc6000000000d */
[----:B------:R-:W-:Y:S01]  /*03f0*/  LDS R9, [R6+0x400] ;  /* 0x0004000006097984 */ /* 0x000fe20000000800 */
[----:B-1----:R-:W-:-:S03]  /*0400*/  FFMA R10, R17, R10, R24 ;  /* 0x0000000a110a7223 */ /* 0x002fc60000000018 */
[----:B------:R-:W0:Y:S01]  /*0410*/  LDS.128 R12, [R16+0x20] ;  /* 0x00002000100c7984 */ /* 0x000e220000000c00 */
[----:B------:R-:W-:-:S03]  /*0420*/  FFMA R11, R25, R11, R10 ;  /* 0x0000000b190b7223 */ /* 0x000fc6000000000a */
[----:B------:R-:W1:Y:S04]  /*0430*/  LDS R17, [R6+0x500] ;  /* 0x0005000006117984 */ /* 0x000e680000000800 */
[----:B------:R-:W2:Y:S01]  /*0440*/  LDS R25, [R6+0x580] ;  /* 0x0005800006197984 */ /* 0x000ea20000000800 */
[----:B0-----:R-:W-:-:S03]  /*0450*/  FFMA R9, R12, R9, R11 ;  /* 0x000000090c097223 */ /* 0x001fc6000000000b */
[----:B------:R-:W-:Y:S01]  /*0460*/  LDS R12, [R6+0x680] ;  /* 0x00068000060c7984 */ /* 0x000fe20000000800 */
[----:B------:R-:W-:-:S03]  /*0470*/  FFMA R24, R8, R13, R9 ;  /* 0x0000000d08187223 */ /* 0x000fc60000000009 */
[----:B------:R-:W-:Y:S01]  /*0480*/  LDS R13, [R6+0x600] ;  /* 0x00060000060d7984 */ /* 0x000fe20000000800 */
[----:B-1----:R-:W-:-:S03]  /*0490*/  FFMA R14, R17, R14, R24 ;  /* 0x0000000e110e7223 */ /* 0x002fc60000000018 */
[----:B------:R-:W0:Y:S01]  /*04a0*/  LDS.128 R8, [R16+0x30] ;  /* 0x0000300010087984 */ /* 0x000e220000000c00 */
[----:B--2---:R-:W-:-:S03]  /*04b0*/  FFMA R15, R25, R15, R14 ;  /* 0x0000000f190f7223 */ /* 0x004fc6000000000e */
        /* <DEDUP_REMOVED lines=19> */
[----:B------:R-:W-:Y:S04]  /*05f0*/  LDS R24, [R6+0xc80] ;  /* 0x000c800006187984 */ /* 0x000fe80000000800 */
[----:B------:R-:W-:Y:S01]  /*0600*/  LDS R17, [R6+0xd00] ;  /* 0x000d000006117984 */ /* 0x000fe20000000800 */
[----:B0-----:R-:W-:-:S03]  /*0610*/  FFMA R13, R8, R13, R15 ;  /* 0x0000000d080d7223 */ /* 0x001fc6000000000f */
[----:B------:R-:W0:Y:S01]  /*0620*/  LDS R8, [R6+0xb80] ;  /* 0x000b800006087984 */ /* 0x000e220000000800 */
[----:B------:R-:W-:-:S03]  /*0630*/  FFMA R26, R12, R9, R13 ;  /* 0x000000090c1a7223 */ /* 0x000fc6000000000d */
[----:B------:R-:W-:Y:S01]  /*0640*/  LDS R9, [R6+0xc00] ;  /* 0x000c000006097984 */ /* 0x000fe20000000800 */
[----:B-1----:R-:W-:-:S03]  /*0650*/  FFMA R25, R25, R10, R26 ;  /* 0x0000000a19197223 */ /* 0x002fc6000000001a */
[----:B------:R-:W1:Y:S01]  /*0660*/  LDS.128 R12, [R16+0x60] ;  /* 0x00006000100c7984 */ /* 0x000e620000000c00 */
[----:B0-----:R-:W-:-:S03]  /*0670*/  FFMA R11, R8, R11, R25 ;  /* 0x0000000b080b7223 */ /* 0x001fc60000000019 */
[----:B------:R-:W-:Y:S01]  /*0680*/  LDS R25, [R6+0xf80] ;  /* 0x000f800006197984 */ /* 0x000fe20000000800 */
[----:B-1----:R-:W-:-:S03]  /*0690*/  FFMA R9, R12, R9, R11 ;  /* 0x000000090c097223 */ /* 0x002fc6000000000b */
[----:B------:R-:W0:Y:S01]  /*06a0*/  LDS R12, [R6+0xd80] ;  /* 0x000d8000060c7984 */ /* 0x000e220000000800 */
[----:B------:R-:W-:-:S03]  /*06b0*/  FFMA R26, R24, R13, R9 ;  /* 0x0000000d181a7223 */ /* 0x000fc60000000009 */
[----:B------:R-:W-:Y:S01]  /*06c0*/  LDS R13, [R6+0xe00] ;  /* 0x000e0000060d7984 */ /* 0x000fe20000000800 */
[----:B------:R-:W-:-:S03]  /*06d0*/  FFMA R17, R17, R14, R26 ;  /* 0x0000000e11117223 */ /* 0x000fc6000000001a */
[----:B------:R-:W1:Y:S04]  /*06e0*/  LDS.128 R8, [R16+0x70] ;  /* 0x0000700010087984 */ /* 0x000e680000000c00 */
[----:B------:R-:W2:Y:S04]  /*06f0*/  LDS R24, [R6+0xe80] ;  /* 0x000e800006187984 */ /* 0x000ea80000000800 */
[----:B------:R-:W3:Y:S01]  /*0700*/  LDS R14, [R6+0xf00] ;  /* 0x000f0000060e7984 */ /* 0x000ee20000000800 */
[----:B0-----:R-:W-:-:S04]  /*0710*/  FFMA R15, R12, R15, R17 ;  /* 0x0000000f0c0f7223 */ /* 0x001fc80000000011 */
[----:B-1----:R-:W-:-:S04]  /*0720*/  FFMA R13, R8, R13, R15 ;  /* 0x0000000d080d7223 */ /* 0x002fc8000000000f */
[----:B--2---:R-:W-:-:S04]  /*0730*/  FFMA R9, R24, R9, R13 ;  /* 0x0000000918097223 */ /* 0x004fc8000000000d */
[----:B---3--:R-:W-:-:S04]  /*0740*/  FFMA R10, R14, R10, R9 ;  /* 0x0000000a0e0a7223 */ /* 0x008fc80000000009 */
[----:B------:R-:W-:Y:S01]  /*0750*/  FFMA R11, R25, R11, R10 ;  /* 0x0000000b190b7223 */ /* 0x000fe2000000000a */
[----:B------:R-:W-:Y:S06]  /*0760*/  BAR.SYNC.DEFER_BLOCKING 0x0 ;  /* 0x0000000000007b1d */ /* 0x000fec0000010000 */
[----:B------:R-:W-:Y:S05]  /*0770*/  @P0 BRA `(.L_x_6) ;  /* 0xfffffff800ac0947 */ /* 0x000fea000383ffff */
.L_x_5:
[----:B------:R-:W-:Y:S01]  /*0780*/  STG.E desc[UR8][R22.64], R11 ;  /* 0x0000000b16007986 */ /* 0x000fe2000c101908 */
[----:B------:R-:W-:Y:S05]  /*0790*/  EXIT ;  /* 0x000000000000794d */ /* 0x000fea0003800000 */
.L_x_7:
        /* <DEDUP_REMOVED lines=14> */
.L_x_9:


//--------------------- .nv.shared.reserved.0     --------------------------
	.section	.nv.shared.reserved.0,"aw",@nobits
	.weak		__nv_reservedSMEM_offset_0_alias
	.size		__nv_reservedSMEM_offset_0_alias, 0, 64
	.other		__nv_reservedSMEM_offset_0_alias,@"STO_CUDA_RESERVED_SHARED STV_DEFAULT"
__nv_reservedSMEM_offset_0_alias:
	.zero		0
	.zero		64


//--------------------- .nv.shared._Z15matrixMulKernelPfS_S_i --------------------------
	.section	.nv.shared._Z15matrixMulKernelPfS_S_i,"aw",@nobits
	.sectionflags	@""
	.align	4
.nv.shared._Z15matrixMulKernelPfS_S_i:
	.zero		9216


//--------------------- .nv.constant0._Z16matrixMulKernel2PKfS0_Pfi --------------------------
	.section	.nv.constant0._Z16matrixMulKernel2PKfS0_Pfi,"a",@progbits
	.sectionflags	@""
	.align	4
.nv.constant0._Z16matrixMulKernel2PKfS0_Pfi:
	.zero		924


//--------------------- .nv.constant0._Z15matrixMulKernelPfS_S_i --------------------------
	.section	.nv.constant0._Z15matrixMulKernelPfS_S_i,"a",@progbits
	.sectionflags	@""
	.align	4
.nv.constant0._Z15matrixMulKernelPfS_S_i:
	.zero		924


//--------------------- SYMBOLS --------------------------

	.type		.nv.reservedSmem.offset0,@object
	.size		.nv.reservedSmem.offset0,0x4
	.type		.nv.reservedSmem.cap,@object
	.size		.nv.reservedSmem.cap,0x4
